	.headerflags	@"EF_CUDA_TEXMODE_UNIFIED EF_CUDA_64BIT_ADDRESS EF_CUDA_ACCELERATORS EF_CUDA_SM90 EF_CUDA_VIRTUAL_SM(EF_CUDA_SM90)"
	.elftype	@"ET_EXEC"


//--------------------- .nv.info                  --------------------------
	.section	.nv.info,"",@"SHT_CUDA_INFO"
	.align	4


	//----- nvinfo : EIATTR_REGCOUNT
	.align		4
        /*0000*/ 	.byte	0x04, 0x2f
        /*0002*/ 	.short	(.L_1 - .L_0)
	.align		4
.L_0:
        /*0004*/ 	.word	index@(triton_poi_fused_convolution_relu_4)
        /*0008*/ 	.word	0x0000000c


	//----- nvinfo : EIATTR_MIN_STACK_SIZE
	.align		4
.L_1:
        /*000c*/ 	.byte	0x04, 0x12
        /*000e*/ 	.short	(.L_3 - .L_2)
	.align		4
.L_2:
        /*0010*/ 	.word	index@(triton_poi_fused_convolution_relu_4)
        /*0014*/ 	.word	0x00000000


	//----- nvinfo : EIATTR_FRAME_SIZE
	.align		4
.L_3:
        /*0018*/ 	.byte	0x04, 0x11
        /*001a*/ 	.short	(.L_5 - .L_4)
	.align		4
.L_4:
        /*001c*/ 	.word	index@(triton_poi_fused_convolution_relu_4)
        /*0020*/ 	.word	0x00000000


	//----- nvinfo : EIATTR_MIN_STACK_SIZE
	.align		4
.L_5:
        /*0024*/ 	.byte	0x04, 0x12
        /*0026*/ 	.short	(.L_7 - .L_6)
	.align		4
.L_6:
        /*0028*/ 	.word	index@(triton_poi_fused_convolution_relu_4)
        /*002c*/ 	.word	0x00000000
.L_7:


//--------------------- .nv.info.triton_poi_fused_convolution_relu_4 --------------------------
	.section	.nv.info.triton_poi_fused_convolution_relu_4,"",@"SHT_CUDA_INFO"
	.sectionflags	@""
	.align	4


	//----- nvinfo : EIATTR_CUDA_API_VERSION
	.align		4
        /*0000*/ 	.byte	0x04, 0x37
        /*0002*/ 	.short	(.L_9 - .L_8)
.L_8:
        /*0004*/ 	.word	0x0000007c


	//----- nvinfo : EIATTR_KPARAM_INFO
	.align		4
.L_9:
        /*0008*/ 	.byte	0x04, 0x17
        /*000a*/ 	.short	(.L_11 - .L_10)
.L_10:
        /*000c*/ 	.word	0x00000000
        /*0010*/ 	.short	0x0002
        /*0012*/ 	.short	0x0010
        /*0014*/ 	.byte	0x00, 0xf0, 0x11, 0x00


	//----- nvinfo : EIATTR_KPARAM_INFO
	.align		4
.L_11:
        /*0018*/ 	.byte	0x04, 0x17
        /*001a*/ 	.short	(.L_13 - .L_12)
.L_12:
        /*001c*/ 	.word	0x00000000
        /*0020*/ 	.short	0x0001
        /*0022*/ 	.short	0x0008
        /*0024*/ 	.byte	0x00, 0xf4, 0x21, 0x00


	//----- nvinfo : EIATTR_KPARAM_INFO
	.align		4
.L_13:
        /*0028*/ 	.byte	0x04, 0x17
        /*002a*/ 	.short	(.L_15 - .L_14)
.L_14:
        /*002c*/ 	.word	0x00000000
        /*0030*/ 	.short	0x0000
        /*0032*/ 	.short	0x0000
        /*0034*/ 	.byte	0x00, 0xf4, 0x21, 0x00


	//----- nvinfo : EIATTR_SPARSE_MMA_MASK
	.align		4
.L_15:
        /*0038*/ 	.byte	0x03, 0x50
        /*003a*/ 	.short	0x0000


	//----- nvinfo : EIATTR_MAXREG_COUNT
	.align		4
        /*003c*/ 	.byte	0x03, 0x1b
        /*003e*/ 	.short	0x00ff


	//----- nvinfo : EIATTR_EXIT_INSTR_OFFSETS
	.align		4
        /*0040*/ 	.byte	0x04, 0x1c
        /*0042*/ 	.short	(.L_17 - .L_16)


	//   ....[0]....
.L_16:
        /*0044*/ 	.word	0x00000190


	//----- nvinfo : EIATTR_REQNTID
	.align		4
.L_17:
        /*0048*/ 	.byte	0x04, 0x10
        /*004a*/ 	.short	(.L_19 - .L_18)
.L_18:
        /*004c*/ 	.word	0x00000080
        /*0050*/ 	.word	0x00000001
        /*0054*/ 	.word	0x00000001


	//----- nvinfo : EIATTR_CBANK_PARAM_SIZE
	.align		4
.L_19:
        /*0058*/ 	.byte	0x03, 0x19
        /*005a*/ 	.short	0x0014


	//----- nvinfo : EIATTR_PARAM_CBANK
	.align		4
        /*005c*/ 	.byte	0x04, 0x0a
        /*005e*/ 	.short	(.L_21 - .L_20)
	.align		4
.L_20:
        /*0060*/ 	.word	index@(.nv.constant0.triton_poi_fused_convolution_relu_4)
        /*0064*/ 	.short	0x0210
        /*0066*/ 	.short	0x0014


	//----- nvinfo : EIATTR_SW_WAR
	.align		4
.L_21:
        /*0068*/ 	.byte	0x04, 0x36
        /*006a*/ 	.short	(.L_23 - .L_22)
.L_22:
        /*006c*/ 	.word	0x00000008
.L_23:


//--------------------- .nv.callgraph             --------------------------
	.section	.nv.callgraph,"",@"SHT_CUDA_CALLGRAPH"
	.align	4
	.sectionentsize	8
	.align		4
        /*0000*/ 	.word	0x00000000
	.align		4
        /*0004*/ 	.word	0xffffffff
	.align		4
        /*0008*/ 	.word	0x00000000
	.align		4
        /*000c*/ 	.word	0xfffffffe
	.align		4
        /*0010*/ 	.word	0x00000000
	.align		4
        /*0014*/ 	.word	0xfffffffd
	.align		4
        /*0018*/ 	.word	0x00000000
	.align		4
        /*001c*/ 	.word	0xfffffffc


//--------------------- .text.triton_poi_fused_convolution_relu_4 --------------------------
	.section	.text.triton_poi_fused_convolution_relu_4,"ax",@progbits
	.align	128
        .global         triton_poi_fused_convolution_relu_4
        .type           triton_poi_fused_convolution_relu_4,@function
        .size           triton_poi_fused_convolution_relu_4,(.L_x_1 - triton_poi_fused_convolution_relu_4)
        .other          triton_poi_fused_convolution_relu_4,@"STO_CUDA_ENTRY STV_DEFAULT"
triton_poi_fused_convolution_relu_4:
.text.triton_poi_fused_convolution_relu_4:
[----:B------:R-:W-:Y:S01]  /*0000*/  LDC R1, c[0x0][0x28] ;  /* 0x00000a00ff017b82 */ /* 0x000fe20000000800 */
[----:B------:R-:W1:Y:S07]  /*0010*/  S2R R0, SR_TID.X ;  /* 0x0000000000007919 */ /* 0x000e6e0000002100 */
[----:B------:R-:W2:Y:S01]  /*0020*/  LDC.64 R4, c[0x0][0x218] ;  /* 0x00008600ff047b82 */ /* 0x000ea20000000a00 */
[----:B------:R-:W-:Y:S01]  /*0030*/  ULDC.64 UR4, c[0x0][0x208] ;  /* 0x0000820000047ab9 */ /* 0x000fe20000000a00 */
[----:B------:R-:W3:Y:S06]  /*0040*/  S2R R7, SR_CTAID.X ;  /* 0x0000000000077919 */ /* 0x000eec0000002500 */
[----:B------:R-:W4:Y:S01]  /*0050*/  LDC.64 R2, c[0x0][0x210] ;  /* 0x00008400ff027b82 */ /* 0x000f220000000a00 */
[----:B-1----:R-:W-:Y:S01]  /*0060*/  IMAD.SHL.U32 R0, R0, 0x2, RZ ;  /* 0x0000000200007824 */ /* 0x002fe200078e00ff */
[----:B---3--:R-:W-:-:S04]  /*0070*/  SHF.R.S32.HI R6, RZ, 0x17, R7 ;  /* 0x00000017ff067819 */ /* 0x008fc80000011407 */
[----:B------:R-:W-:-:S05]  /*0080*/  LOP3.LUT R0, R0, 0xfe, RZ, 0xc0, !PT ;  /* 0x000000fe00007812 */ /* 0x000fca00078ec0ff */
[----:B------:R-:W-:Y:S01]  /*0090*/  IMAD R7, R7, 0x100, R0 ;  /* 0x0000010007077824 */ /* 0x000fe200078e0200 */
[----:B------:R-:W-:-:S03]  /*00a0*/  SGXT R0, R6, 0x1 ;  /* 0x000000010600781a */ /* 0x000fc60000000200 */
[----:B----4-:R-:W-:Y:S01]  /*00b0*/  IMAD.WIDE R2, R7, 0x4, R2 ;  /* 0x0000000407027825 */ /* 0x010fe200078e0202 */
[----:B------:R-:W-:-:S04]  /*00c0*/  LEA.HI R0, R0, R7, RZ, 0x6 ;  /* 0x0000000700007211 */ /* 0x000fc800078f30ff */
[----:B------:R-:W-:-:S05]  /*00d0*/  LOP3.LUT R0, R0, 0xffffffc0, RZ, 0xc0, !PT ;  /* 0xffffffc000007812 */ /* 0x000fca00078ec0ff */
[----:B------:R-:W-:Y:S02]  /*00e0*/  IMAD.IADD R9, R7, 0x1, -R0 ;  /* 0x0000000107097824 */ /* 0x000fe400078e0a00 */
[----:B------:R-:W3:Y:S02]  /*00f0*/  LDG.E.64 R6, desc[UR4][R2.64] ;  /* 0x0000000402067981 */ /* 0x000ee4000c1e1b00 */
[----:B--2---:R-:W-:-:S06]  /*0100*/  IMAD.WIDE R4, R9, 0x4, R4 ;  /* 0x0000000409047825 */ /* 0x004fcc00078e0204 */
[----:B------:R-:W3:Y:S02]  /*0110*/  LDG.E.EL.64 R4, desc[UR4][R4.64] ;  /* 0x0000000404047981 */ /* 0x000ee4000c2e1b00 */
[C---:B---3--:R-:W-:Y:S01]  /*0120*/  FSETP.GEU.AND P0, PT, R6.reuse, -R4, PT ;  /* 0x800000040600720b */ /* 0x048fe20003f0e000 */
[----:B------:R-:W-:Y:S01]  /*0130*/  FADD R6, R6, R4 ;  /* 0x0000000406067221 */ /* 0x000fe20000000000 */
[C---:B------:R-:W-:Y:S01]  /*0140*/  FADD R0, R7.reuse, R5 ;  /* 0x0000000507007221 */ /* 0x040fe20000000000 */
[----:B------:R-:W-:-:S03]  /*0150*/  FSETP.GEU.AND P1, PT, R7, -R5, PT ;  /* 0x800000050700720b */ /* 0x000fc60003f2e000 */
[----:B------:R-:W-:Y:S02]  /*0160*/  FSEL R6, R6, RZ, P0 ;  /* 0x000000ff06067208 */ /* 0x000fe40000000000 */
[----:B------:R-:W-:-:S05]  /*0170*/  FSEL R7, R0, RZ, P1 ;  /* 0x000000ff00077208 */ /* 0x000fca0000800000 */
[----:B------:R-:W-:Y:S01]  /*0180*/  STG.E.64 desc[UR4][R2.64], R6 ;  /* 0x0000000602007986 */ /* 0x000fe2000c101b04 */
[----:B------:R-:W-:Y:S05]  /*0190*/  EXIT ;  /* 0x000000000000794d */ /* 0x000fea0003800000 */
.L_x_0:
[----:B------:R-:W-:-:S00]  /*01a0*/  BRA `(.L_x_0) ;  /* 0xfffffffc00fc7947 */ /* 0x000fc0000383ffff */
[----:B------:R-:W-:-:S00]  /*01b0*/  NOP ;  /* 0x0000000000007918 */ /* 0x000fc00000000000 */
        /* <DEDUP_REMOVED lines=12> */
.L_x_1:


//--------------------- .nv.constant0.triton_poi_fused_convolution_relu_4 --------------------------
	.section	.nv.constant0.triton_poi_fused_convolution_relu_4,"a",@progbits
	.sectionflags	@""
	.align	4
.nv.constant0.triton_poi_fused_convolution_relu_4:
	.zero		548
